//
// Generated by NVIDIA NVVM Compiler
//
// Compiler Build ID: CL-36424714
// Cuda compilation tools, release 13.0, V13.0.88
// Based on NVVM 20.0.0
//

.version 9.0
.target sm_100
.address_size 64

	// .globl	_Z21matrix_multiplicationPiS_S_iiiii

.visible .entry _Z21matrix_multiplicationPiS_S_iiiii(
	.param .u64 .ptr .align 1 _Z21matrix_multiplicationPiS_S_iiiii_param_0,
	.param .u64 .ptr .align 1 _Z21matrix_multiplicationPiS_S_iiiii_param_1,
	.param .u64 .ptr .align 1 _Z21matrix_multiplicationPiS_S_iiiii_param_2,
	.param .u32 _Z21matrix_multiplicationPiS_S_iiiii_param_3,
	.param .u32 _Z21matrix_multiplicationPiS_S_iiiii_param_4,
	.param .u32 _Z21matrix_multiplicationPiS_S_iiiii_param_5,
	.param .u32 _Z21matrix_multiplicationPiS_S_iiiii_param_6,
	.param .u32 _Z21matrix_multiplicationPiS_S_iiiii_param_7
)
{
	.reg .pred 	%p<24>;
	.reg .b32 	%r<195>;
	.reg .b64 	%rd<82>;

	ld.param.u64 	%rd12, [_Z21matrix_multiplicationPiS_S_iiiii_param_0];
	ld.param.u64 	%rd13, [_Z21matrix_multiplicationPiS_S_iiiii_param_1];
	ld.param.u64 	%rd14, [_Z21matrix_multiplicationPiS_S_iiiii_param_2];
	ld.param.u32 	%r80, [_Z21matrix_multiplicationPiS_S_iiiii_param_4];
	ld.param.u32 	%r81, [_Z21matrix_multiplicationPiS_S_iiiii_param_5];
	ld.param.u32 	%r82, [_Z21matrix_multiplicationPiS_S_iiiii_param_6];
	ld.param.u32 	%r83, [_Z21matrix_multiplicationPiS_S_iiiii_param_7];
	cvta.to.global.u64 	%rd1, %rd13;
	cvta.to.global.u64 	%rd2, %rd12;
	cvta.to.global.u64 	%rd3, %rd14;
	mov.u32 	%r84, %tid.x;
	div.s32 	%r85, %r82, %r83;
	mul.lo.s32 	%r167, %r85, %r84;
	add.s32 	%r86, %r167, %r85;
	add.s32 	%r87, %r83, -1;
	setp.eq.s32 	%p1, %r84, %r87;
	selp.b32 	%r2, %r82, %r86, %p1;
	setp.ge.s32 	%p2, %r167, %r2;
	@%p2 bra 	$L__BB0_35;
	ld.param.u32 	%r164, [_Z21matrix_multiplicationPiS_S_iiiii_param_3];
	min.s32 	%r88, %r164, %r81;
	setp.lt.s32 	%p3, %r88, 1;
	@%p3 bra 	$L__BB0_35;
	setp.lt.s32 	%p4, %r80, 1;
	@%p4 bra 	$L__BB0_20;
	and.b32  	%r3, %r80, 7;
	and.b32  	%r4, %r80, 3;
	and.b32  	%r5, %r80, 2147483640;
	and.b32  	%r6, %r80, 1;
	neg.s32 	%r7, %r5;
	shl.b32 	%r8, %r81, 3;
	shl.b32 	%r9, %r81, 1;
	mul.lo.s32 	%r10, %r81, 3;
	shl.b32 	%r11, %r81, 2;
	mul.lo.s32 	%r12, %r81, 5;
	mul.lo.s32 	%r13, %r81, 6;
	mul.lo.s32 	%r14, %r81, 7;
	mul.wide.u32 	%rd4, %r8, 4;
$L__BB0_4:
	mov.b32 	%r168, 0;
$L__BB0_5:
	mul.lo.s32 	%r102, %r168, %r80;
	mul.lo.s32 	%r17, %r168, %r81;
	cvt.u64.u32 	%rd5, %r102;
	mov.b32 	%r169, 0;
	shl.b64 	%rd33, %rd5, 2;
	add.s64 	%rd34, %rd2, %rd33;
	add.s64 	%rd6, %rd34, 16;
$L__BB0_6:
	setp.lt.u32 	%p14, %r80, 8;
	mov.b32 	%r183, 0;
	mov.u32 	%r188, %r183;
	@%p14 bra 	$L__BB0_9;
	add.s32 	%r176, %r81, %r169;
	add.s32 	%r175, %r9, %r169;
	add.s32 	%r174, %r10, %r169;
	add.s32 	%r173, %r11, %r169;
	add.s32 	%r172, %r12, %r169;
	add.s32 	%r171, %r13, %r169;
	add.s32 	%r170, %r14, %r169;
	mul.wide.u32 	%rd35, %r169, 4;
	add.s64 	%rd81, %rd1, %rd35;
	mov.b32 	%r188, 0;
	mov.u64 	%rd80, %rd6;
	mov.u32 	%r177, %r7;
$L__BB0_8:
	.pragma "nounroll";
	ld.global.u32 	%r106, [%rd80+-16];
	ld.global.u32 	%r107, [%rd81];
	mad.lo.s32 	%r108, %r107, %r106, %r188;
	ld.global.u32 	%r109, [%rd80+-12];
	mul.wide.u32 	%rd36, %r176, 4;
	add.s64 	%rd37, %rd1, %rd36;
	ld.global.u32 	%r110, [%rd37];
	mad.lo.s32 	%r111, %r110, %r109, %r108;
	ld.global.u32 	%r112, [%rd80+-8];
	mul.wide.u32 	%rd38, %r175, 4;
	add.s64 	%rd39, %rd1, %rd38;
	ld.global.u32 	%r113, [%rd39];
	mad.lo.s32 	%r114, %r113, %r112, %r111;
	ld.global.u32 	%r115, [%rd80+-4];
	mul.wide.u32 	%rd40, %r174, 4;
	add.s64 	%rd41, %rd1, %rd40;
	ld.global.u32 	%r116, [%rd41];
	mad.lo.s32 	%r117, %r116, %r115, %r114;
	ld.global.u32 	%r118, [%rd80];
	mul.wide.u32 	%rd42, %r173, 4;
	add.s64 	%rd43, %rd1, %rd42;
	ld.global.u32 	%r119, [%rd43];
	mad.lo.s32 	%r120, %r119, %r118, %r117;
	ld.global.u32 	%r121, [%rd80+4];
	mul.wide.u32 	%rd44, %r172, 4;
	add.s64 	%rd45, %rd1, %rd44;
	ld.global.u32 	%r122, [%rd45];
	mad.lo.s32 	%r123, %r122, %r121, %r120;
	ld.global.u32 	%r124, [%rd80+8];
	mul.wide.u32 	%rd46, %r171, 4;
	add.s64 	%rd47, %rd1, %rd46;
	ld.global.u32 	%r125, [%rd47];
	mad.lo.s32 	%r126, %r125, %r124, %r123;
	ld.global.u32 	%r127, [%rd80+12];
	mul.wide.u32 	%rd48, %r170, 4;
	add.s64 	%rd49, %rd1, %rd48;
	ld.global.u32 	%r128, [%rd49];
	mad.lo.s32 	%r188, %r128, %r127, %r126;
	add.s32 	%r177, %r177, 8;
	add.s32 	%r176, %r176, %r8;
	add.s32 	%r175, %r175, %r8;
	add.s32 	%r174, %r174, %r8;
	add.s32 	%r173, %r173, %r8;
	add.s32 	%r172, %r172, %r8;
	add.s32 	%r171, %r171, %r8;
	add.s32 	%r170, %r170, %r8;
	add.s64 	%rd81, %rd81, %rd4;
	add.s64 	%rd80, %rd80, 32;
	setp.ne.s32 	%p15, %r177, 0;
	mov.u32 	%r183, %r5;
	@%p15 bra 	$L__BB0_8;
$L__BB0_9:
	setp.eq.s32 	%p16, %r3, 0;
	@%p16 bra 	$L__BB0_17;
	add.s32 	%r130, %r3, -1;
	setp.lt.u32 	%p17, %r130, 3;
	@%p17 bra 	$L__BB0_12;
	cvt.u32.u64 	%r131, %rd5;
	add.s32 	%r132, %r183, %r131;
	mul.wide.u32 	%rd50, %r132, 4;
	add.s64 	%rd51, %rd2, %rd50;
	ld.global.u32 	%r133, [%rd51];
	mad.lo.s32 	%r134, %r183, %r81, %r169;
	mul.wide.u32 	%rd52, %r134, 4;
	add.s64 	%rd53, %rd1, %rd52;
	ld.global.u32 	%r135, [%rd53];
	mad.lo.s32 	%r136, %r135, %r133, %r188;
	cvt.u64.u32 	%rd54, %r183;
	add.s64 	%rd55, %rd54, %rd5;
	shl.b64 	%rd56, %rd55, 2;
	add.s64 	%rd57, %rd2, %rd56;
	ld.global.u32 	%r137, [%rd57+4];
	add.s32 	%r138, %r134, %r81;
	mul.wide.u32 	%rd58, %r138, 4;
	add.s64 	%rd59, %rd1, %rd58;
	ld.global.u32 	%r139, [%rd59];
	mad.lo.s32 	%r140, %r139, %r137, %r136;
	ld.global.u32 	%r141, [%rd57+8];
	add.s32 	%r142, %r138, %r81;
	mul.wide.u32 	%rd60, %r142, 4;
	add.s64 	%rd61, %rd1, %rd60;
	ld.global.u32 	%r143, [%rd61];
	mad.lo.s32 	%r144, %r143, %r141, %r140;
	ld.global.u32 	%r145, [%rd57+12];
	add.s32 	%r146, %r142, %r81;
	mul.wide.u32 	%rd62, %r146, 4;
	add.s64 	%rd63, %rd1, %rd62;
	ld.global.u32 	%r147, [%rd63];
	mad.lo.s32 	%r188, %r147, %r145, %r144;
	add.s32 	%r183, %r183, 4;
$L__BB0_12:
	setp.eq.s32 	%p18, %r4, 0;
	@%p18 bra 	$L__BB0_17;
	setp.eq.s32 	%p19, %r4, 1;
	@%p19 bra 	$L__BB0_15;
	cvt.u32.u64 	%r149, %rd5;
	add.s32 	%r150, %r183, %r149;
	mul.wide.u32 	%rd64, %r150, 4;
	add.s64 	%rd65, %rd2, %rd64;
	ld.global.u32 	%r151, [%rd65];
	mad.lo.s32 	%r152, %r183, %r81, %r169;
	mul.wide.u32 	%rd66, %r152, 4;
	add.s64 	%rd67, %rd1, %rd66;
	ld.global.u32 	%r153, [%rd67];
	mad.lo.s32 	%r154, %r153, %r151, %r188;
	cvt.u64.u32 	%rd68, %r183;
	add.s64 	%rd69, %rd68, %rd5;
	shl.b64 	%rd70, %rd69, 2;
	add.s64 	%rd71, %rd2, %rd70;
	ld.global.u32 	%r155, [%rd71+4];
	add.s32 	%r156, %r152, %r81;
	mul.wide.u32 	%rd72, %r156, 4;
	add.s64 	%rd73, %rd1, %rd72;
	ld.global.u32 	%r157, [%rd73];
	mad.lo.s32 	%r188, %r157, %r155, %r154;
	add.s32 	%r183, %r183, 2;
$L__BB0_15:
	setp.eq.s32 	%p20, %r6, 0;
	@%p20 bra 	$L__BB0_17;
	cvt.u32.u64 	%r158, %rd5;
	add.s32 	%r159, %r183, %r158;
	mul.wide.u32 	%rd74, %r159, 4;
	add.s64 	%rd75, %rd2, %rd74;
	ld.global.u32 	%r160, [%rd75];
	mad.lo.s32 	%r161, %r183, %r81, %r169;
	mul.wide.u32 	%rd76, %r161, 4;
	add.s64 	%rd77, %rd1, %rd76;
	ld.global.u32 	%r162, [%rd77];
	mad.lo.s32 	%r188, %r162, %r160, %r188;
$L__BB0_17:
	add.s32 	%r163, %r169, %r17;
	mul.wide.u32 	%rd78, %r163, 4;
	add.s64 	%rd79, %rd3, %rd78;
	st.global.u32 	[%rd79], %r188;
	add.s32 	%r169, %r169, 1;
	setp.ne.s32 	%p21, %r169, %r81;
	@%p21 bra 	$L__BB0_6;
	ld.param.u32 	%r166, [_Z21matrix_multiplicationPiS_S_iiiii_param_3];
	add.s32 	%r168, %r168, 1;
	setp.ne.s32 	%p22, %r168, %r166;
	@%p22 bra 	$L__BB0_5;
	add.s32 	%r167, %r167, 1;
	setp.eq.s32 	%p23, %r167, %r2;
	@%p23 bra 	$L__BB0_35;
	bra.uni 	$L__BB0_4;
$L__BB0_20:
	and.b32  	%r62, %r81, 7;
	add.s32 	%r63, %r62, -1;
	and.b32  	%r64, %r81, 3;
	and.b32  	%r65, %r81, 2147483640;
	and.b32  	%r66, %r81, 1;
$L__BB0_21:
	mov.b32 	%r190, 0;
$L__BB0_22:
	setp.lt.u32 	%p5, %r81, 8;
	mul.lo.s32 	%r69, %r190, %r81;
	mov.b32 	%r193, 0;
	@%p5 bra 	$L__BB0_25;
	mov.b32 	%r191, 0;
$L__BB0_24:
	.pragma "nounroll";
	add.s32 	%r92, %r191, %r69;
	mul.wide.u32 	%rd15, %r92, 4;
	add.s64 	%rd16, %rd3, %rd15;
	mov.b32 	%r93, 0;
	st.global.u32 	[%rd16], %r93;
	st.global.u32 	[%rd16+4], %r93;
	st.global.u32 	[%rd16+8], %r93;
	st.global.u32 	[%rd16+12], %r93;
	st.global.u32 	[%rd16+16], %r93;
	st.global.u32 	[%rd16+20], %r93;
	st.global.u32 	[%rd16+24], %r93;
	st.global.u32 	[%rd16+28], %r93;
	add.s32 	%r191, %r191, 8;
	setp.ne.s32 	%p6, %r191, %r65;
	mov.u32 	%r193, %r65;
	@%p6 bra 	$L__BB0_24;
$L__BB0_25:
	setp.eq.s32 	%p7, %r62, 0;
	@%p7 bra 	$L__BB0_33;
	setp.lt.u32 	%p8, %r63, 3;
	@%p8 bra 	$L__BB0_28;
	add.s32 	%r94, %r193, %r69;
	mul.wide.u32 	%rd17, %r94, 4;
	add.s64 	%rd18, %rd3, %rd17;
	mov.b32 	%r95, 0;
	st.global.u32 	[%rd18], %r95;
	cvt.u64.u32 	%rd19, %r69;
	cvt.u64.u32 	%rd20, %r193;
	add.s64 	%rd21, %rd20, %rd19;
	shl.b64 	%rd22, %rd21, 2;
	add.s64 	%rd23, %rd3, %rd22;
	st.global.u32 	[%rd23+4], %r95;
	st.global.u32 	[%rd23+8], %r95;
	st.global.u32 	[%rd23+12], %r95;
	add.s32 	%r193, %r193, 4;
$L__BB0_28:
	setp.eq.s32 	%p9, %r64, 0;
	@%p9 bra 	$L__BB0_33;
	setp.eq.s32 	%p10, %r64, 1;
	@%p10 bra 	$L__BB0_31;
	add.s32 	%r96, %r193, %r69;
	mul.wide.u32 	%rd24, %r96, 4;
	add.s64 	%rd25, %rd3, %rd24;
	mov.b32 	%r97, 0;
	st.global.u32 	[%rd25], %r97;
	cvt.u64.u32 	%rd26, %r69;
	cvt.u64.u32 	%rd27, %r193;
	add.s64 	%rd28, %rd27, %rd26;
	shl.b64 	%rd29, %rd28, 2;
	add.s64 	%rd30, %rd3, %rd29;
	st.global.u32 	[%rd30+4], %r97;
	add.s32 	%r193, %r193, 2;
$L__BB0_31:
	setp.eq.s32 	%p11, %r66, 0;
	@%p11 bra 	$L__BB0_33;
	add.s32 	%r98, %r193, %r69;
	mul.wide.u32 	%rd31, %r98, 4;
	add.s64 	%rd32, %rd3, %rd31;
	mov.b32 	%r99, 0;
	st.global.u32 	[%rd32], %r99;
$L__BB0_33:
	ld.param.u32 	%r165, [_Z21matrix_multiplicationPiS_S_iiiii_param_3];
	add.s32 	%r190, %r190, 1;
	setp.ne.s32 	%p12, %r190, %r165;
	@%p12 bra 	$L__BB0_22;
	add.s32 	%r167, %r167, 1;
	setp.ne.s32 	%p13, %r167, %r2;
	@%p13 bra 	$L__BB0_21;
$L__BB0_35:
	ret;

}


// ===== COMPILED SASS (sm_100) =====

	.target	sm_100

	.elftype	@"ET_EXEC"


//--------------------- .note.nv.tkinfo           --------------------------
	.section	.note.nv.tkinfo,"",@"SHT_NOTE"
	.sectionflags	@"SHF_NOTE_NV_TKINFO"
	.tkinfo
        /*0018*/ 	.word	0x00000002
        /*0030*/ 	.string	""
        /*0030*/ 	.string	"ptxas"
        /*0030*/ 	.string	"Cuda compilation tools, release 13.0, V13.0.88"
        /*0030*/ 	.string	"Build cuda_13.0.r13.0/compiler.36424714_0"
        /*0030*/ 	.string	"-arch sm_100 -m 64 "



//--------------------- .note.nv.cuinfo           --------------------------
	.section	.note.nv.cuinfo,"",@"SHT_NOTE"
	.sectionflags	@"SHF_NOTE_NV_CUINFO"
        /*0018*/ 	.short	0x0002
        /*001a*/ 	.short	0x0064
        /*001c*/ 	.short	0x0082
	.zero		2


//--------------------- .nv.info                  --------------------------
	.section	.nv.info,"",@"SHT_CUDA_INFO"
	.align	4


	//----- nvinfo : EIATTR_REGCOUNT
	.align		4
        /*0000*/ 	.byte	0x04, 0x2f
        /*0002*/ 	.short	(.L_1 - .L_0)
	.align		4
.L_0:
        /*0004*/ 	.word	index@(_Z21matrix_multiplicationPiS_S_iiiii)
        /*0008*/ 	.word	0x00000020


	//----- nvinfo : EIATTR_FRAME_SIZE
	.align		4
.L_1:
        /*000c*/ 	.byte	0x04, 0x11
        /*000e*/ 	.short	(.L_3 - .L_2)
	.align		4
.L_2:
        /*0010*/ 	.word	index@(_Z21matrix_multiplicationPiS_S_iiiii)
        /*0014*/ 	.word	0x00000000


	//----- nvinfo : EIATTR_MIN_STACK_SIZE
	.align		4
.L_3:
        /*0018*/ 	.byte	0x04, 0x12
        /*001a*/ 	.short	(.L_5 - .L_4)
	.align		4
.L_4:
        /*001c*/ 	.word	index@(_Z21matrix_multiplicationPiS_S_iiiii)
        /*0020*/ 	.word	0x00000000
.L_5:


//--------------------- .nv.compat                --------------------------
	.section	.nv.compat,"",@"SHT_CUDA_COMPAT_INFO"
	.align	4
        /*0000*/ 	.byte	0x02, 0x09, 0x00, 0x00, 0x02, 0x02, 0x01, 0x00, 0x02, 0x05, 0x05, 0x00, 0x03, 0x07, 0x01, 0x01
        /*0010*/ 	.byte	0x02, 0x03, 0x00, 0x00, 0x02, 0x06, 0x01, 0x00, 0x04, 0x0b, 0x08, 0x00, 0x09, 0x00, 0x00, 0x00
        /*0020*/ 	.byte	0x00, 0x00, 0x00, 0x00


//--------------------- .nv.info._Z21matrix_multiplicationPiS_S_iiiii --------------------------
	.section	.nv.info._Z21matrix_multiplicationPiS_S_iiiii,"",@"SHT_CUDA_INFO"
	.sectionflags	@""
	.align	4


	//----- nvinfo : EIATTR_CUDA_API_VERSION
	.align		4
        /*0000*/ 	.byte	0x04, 0x37
        /*0002*/ 	.short	(.L_7 - .L_6)
.L_6:
        /*0004*/ 	.word	0x00000082


	//----- nvinfo : EIATTR_KPARAM_INFO
	.align		4
.L_7:
        /*0008*/ 	.byte	0x04, 0x17
        /*000a*/ 	.short	(.L_9 - .L_8)
.L_8:
        /*000c*/ 	.word	0x00000000
        /*0010*/ 	.short	0x0007
        /*0012*/ 	.short	0x0028
        /*0014*/ 	.byte	0x00, 0xf0, 0x11, 0x00


	//----- nvinfo : EIATTR_KPARAM_INFO
	.align		4
.L_9:
        /*0018*/ 	.byte	0x04, 0x17
        /*001a*/ 	.short	(.L_11 - .L_10)
.L_10:
        /*001c*/ 	.word	0x00000000
        /*0020*/ 	.short	0x0006
        /*0022*/ 	.short	0x0024
        /*0024*/ 	.byte	0x00, 0xf0, 0x11, 0x00


	//----- nvinfo : EIATTR_KPARAM_INFO
	.align		4
.L_11:
        /*0028*/ 	.byte	0x04, 0x17
        /*002a*/ 	.short	(.L_13 - .L_12)
.L_12:
        /*002c*/ 	.word	0x00000000
        /*0030*/ 	.short	0x0005
        /*0032*/ 	.short	0x0020
        /*0034*/ 	.byte	0x00, 0xf0, 0x11, 0x00


	//----- nvinfo : EIATTR_KPARAM_INFO
	.align		4
.L_13:
        /*0038*/ 	.byte	0x04, 0x17
        /*003a*/ 	.short	(.L_15 - .L_14)
.L_14:
        /*003c*/ 	.word	0x00000000
        /*0040*/ 	.short	0x0004
        /*0042*/ 	.short	0x001c
        /*0044*/ 	.byte	0x00, 0xf0, 0x11, 0x00


	//----- nvinfo : EIATTR_KPARAM_INFO
	.align		4
.L_15:
        /*0048*/ 	.byte	0x04, 0x17
        /*004a*/ 	.short	(.L_17 - .L_16)
.L_16:
        /*004c*/ 	.word	0x00000000
        /*0050*/ 	.short	0x0003
        /*0052*/ 	.short	0x0018
        /*0054*/ 	.byte	0x00, 0xf0, 0x11, 0x00


	//----- nvinfo : EIATTR_KPARAM_INFO
	.align		4
.L_17:
        /*0058*/ 	.byte	0x04, 0x17
        /*005a*/ 	.short	(.L_19 - .L_18)
.L_18:
        /*005c*/ 	.word	0x00000000
        /*0060*/ 	.short	0x0002
        /*0062*/ 	.short	0x0010
        /*0064*/ 	.byte	0x00, 0xf5, 0x21, 0x00


	//----- nvinfo : EIATTR_KPARAM_INFO
	.align		4
.L_19:
        /*0068*/ 	.byte	0x04, 0x17
        /*006a*/ 	.short	(.L_21 - .L_20)
.L_20:
        /*006c*/ 	.word	0x00000000
        /*0070*/ 	.short	0x0001
        /*0072*/ 	.short	0x0008
        /*0074*/ 	.byte	0x00, 0xf5, 0x21, 0x00


	//----- nvinfo : EIATTR_KPARAM_INFO
	.align		4
.L_21:
        /*0078*/ 	.byte	0x04, 0x17
        /*007a*/ 	.short	(.L_23 - .L_22)
.L_22:
        /*007c*/ 	.word	0x00000000
        /*0080*/ 	.short	0x0000
        /*0082*/ 	.short	0x0000
        /*0084*/ 	.byte	0x00, 0xf5, 0x21, 0x00


	//----- nvinfo : EIATTR_SPARSE_MMA_MASK
	.align		4
.L_23:
        /*0088*/ 	.byte	0x03, 0x50
        /*008a*/ 	.short	0x0000


	//----- nvinfo : EIATTR_MAXREG_COUNT
	.align		4
        /*008c*/ 	.byte	0x03, 0x1b
        /*008e*/ 	.short	0x00ff


	//----- nvinfo : EIATTR_MERCURY_ISA_VERSION
	.align		4
        /*0090*/ 	.byte	0x03, 0x5f
        /*0092*/ 	.short	0x0101


	//----- nvinfo : EIATTR_VRC_CTA_INIT_COUNT
	.align		4
        /*0094*/ 	.byte	0x02, 0x4a
	.zero		1
	.zero		1


	//----- nvinfo : EIATTR_EXIT_INSTR_OFFSETS
	.align		4
        /*0098*/ 	.byte	0x04, 0x1c
        /*009a*/ 	.short	(.L_25 - .L_24)


	//   ....[0]....
.L_24:
        /*009c*/ 	.word	0x00000200


	//   ....[1]....
        /*00a0*/ 	.word	0x00000250


	//   ....[2]....
        /*00a4*/ 	.word	0x00000d20


	//   ....[3]....
        /*00a8*/ 	.word	0x000011a0


	//----- nvinfo : EIATTR_CRS_STACK_SIZE
	.align		4
.L_25:
        /*00ac*/ 	.byte	0x04, 0x1e
        /*00ae*/ 	.short	(.L_27 - .L_26)
.L_26:
        /*00b0*/ 	.word	0x00000000


	//----- nvinfo : EIATTR_CBANK_PARAM_SIZE
	.align		4
.L_27:
        /*00b4*/ 	.byte	0x03, 0x19
        /*00b6*/ 	.short	0x002c


	//----- nvinfo : EIATTR_PARAM_CBANK
	.align		4
        /*00b8*/ 	.byte	0x04, 0x0a
        /*00ba*/ 	.short	(.L_29 - .L_28)
	.align		4
.L_28:
        /*00bc*/ 	.word	index@(.nv.constant0._Z21matrix_multiplicationPiS_S_iiiii)
        /*00c0*/ 	.short	0x0380
        /*00c2*/ 	.short	0x002c


	//----- nvinfo : EIATTR_SW_WAR
	.align		4
.L_29:
        /*00c4*/ 	.byte	0x04, 0x36
        /*00c6*/ 	.short	(.L_31 - .L_30)
.L_30:
        /*00c8*/ 	.word	0x00000008
.L_31:


//--------------------- .nv.callgraph             --------------------------
	.section	.nv.callgraph,"",@"SHT_CUDA_CALLGRAPH"
	.align	4
	.sectionentsize	8
	.align		4
        /*0000*/ 	.word	0x00000000
	.align		4
        /*0004*/ 	.word	0xffffffff
	.align		4
        /*0008*/ 	.word	0x00000000
	.align		4
        /*000c*/ 	.word	0xfffffffe
	.align		4
        /*0010*/ 	.word	0x00000000
	.align		4
        /*0014*/ 	.word	0xfffffffd
	.align		4
        /*0018*/ 	.word	0x00000000
	.align		4
        /*001c*/ 	.word	0xfffffffc


//--------------------- .text._Z21matrix_multiplicationPiS_S_iiiii --------------------------
	.section	.text._Z21matrix_multiplicationPiS_S_iiiii,"ax",@progbits
	.align	128
        .global         _Z21matrix_multiplicationPiS_S_iiiii
        .type           _Z21matrix_multiplicationPiS_S_iiiii,@function
        .size           _Z21matrix_multiplicationPiS_S_iiiii,(.L_x_17 - _Z21matrix_multiplicationPiS_S_iiiii)
        .other          _Z21matrix_multiplicationPiS_S_iiiii,@"STO_CUDA_ENTRY STV_DEFAULT"
_Z21matrix_multiplicationPiS_S_iiiii:
.text._Z21matrix_multiplicationPiS_S_iiiii:
[----:B------:R-:W-:Y:S08]  /*0000*/  LDC R1, c[0x0][0x37c] ;  /* 0x0000df00ff017b82 */ /* 0x000ff00000000800 */
[----:B------:R-:W0:Y:S08]  /*0010*/  LDC R7, c[0x0][0x3a8] ;  /* 0x0000ea00ff077b82 */ /* 0x000e300000000800 */
[----:B------:R-:W1:Y:S01]  /*0020*/  LDC R0, c[0x0][0x3a4] ;  /* 0x0000e900ff007b82 */ /* 0x000e620000000800 */
[----:B0-----:R-:W-:-:S04]  /*0030*/  IABS R5, R7 ;  /* 0x0000000700057213 */ /* 0x001fc80000000000 */
[----:B------:R-:W0:Y:S08]  /*0040*/  I2F.RP R4, R5 ;  /* 0x0000000500047306 */ /* 0x000e300000209400 */
[----:B0-----:R-:W0:Y:S02]  /*0050*/  MUFU.RCP R4, R4 ;  /* 0x0000000400047308 */ /* 0x001e240000001000 */
[----:B0-----:R-:W-:-:S06]  /*0060*/  IADD3 R2, PT, PT, R4, 0xffffffe, RZ ;  /* 0x0ffffffe04027810 */ /* 0x001fcc0007ffe0ff */
[----:B------:R0:W2:Y:S02]  /*0070*/  F2I.FTZ.U32.TRUNC.NTZ R3, R2 ;  /* 0x0000000200037305 */ /* 0x0000a4000021f000 */
[----:B0-----:R-:W-:Y:S02]  /*0080*/  HFMA2 R2, -RZ, RZ, 0, 0 ;  /* 0x00000000ff027431 */ /* 0x001fe400000001ff */
[----:B--2---:R-:W-:-:S04]  /*0090*/  IMAD.MOV R6, RZ, RZ, -R3 ;  /* 0x000000ffff067224 */ /* 0x004fc800078e0a03 */
[----:B------:R-:W-:Y:S01]  /*00a0*/  IMAD R9, R6, R5, RZ ;  /* 0x0000000506097224 */ /* 0x000fe200078e02ff */
[----:B-1----:R-:W-:-:S03]  /*00b0*/  IABS R6, R0 ;  /* 0x0000000000067213 */ /* 0x002fc60000000000 */
[----:B------:R-:W-:-:S06]  /*00c0*/  IMAD.HI.U32 R3, R3, R9, R2 ;  /* 0x0000000903037227 */ /* 0x000fcc00078e0002 */
[----:B------:R-:W-:-:S04]  /*00d0*/  IMAD.HI.U32 R3, R3, R6, RZ ;  /* 0x0000000603037227 */ /* 0x000fc800078e00ff */
[----:B------:R-:W-:-:S04]  /*00e0*/  IMAD.MOV R4, RZ, RZ, -R3 ;  /* 0x000000ffff047224 */ /* 0x000fc800078e0a03 */
[C---:B------:R-:W-:Y:S02]  /*00f0*/  IMAD R2, R5.reuse, R4, R6 ;  /* 0x0000000405027224 */ /* 0x040fe400078e0206 */
[----:B------:R-:W0:Y:S03]  /*0100*/  S2R R4, SR_TID.X ;  /* 0x0000000000047919 */ /* 0x000e260000002100 */
[----:B------:R-:W-:-:S13]  /*0110*/  ISETP.GT.U32.AND P1, PT, R5, R2, PT ;  /* 0x000000020500720c */ /* 0x000fda0003f24070 */
[-C--:B------:R-:W-:Y:S01]  /*0120*/  @!P1 IADD3 R2, PT, PT, R2, -R5.reuse, RZ ;  /* 0x8000000502029210 */ /* 0x080fe20007ffe0ff */
[----:B------:R-:W-:Y:S01]  /*0130*/  @!P1 VIADD R3, R3, 0x1 ;  /* 0x0000000103039836 */ /* 0x000fe20000000000 */
[----:B------:R-:W-:Y:S02]  /*0140*/  ISETP.NE.AND P1, PT, R7, RZ, PT ;  /* 0x000000ff0700720c */ /* 0x000fe40003f25270 */
[----:B------:R-:W-:Y:S02]  /*0150*/  ISETP.GE.U32.AND P0, PT, R2, R5, PT ;  /* 0x000000050200720c */ /* 0x000fe40003f06070 */
[----:B------:R-:W-:-:S04]  /*0160*/  LOP3.LUT R2, R0, R7, RZ, 0x3c, !PT ;  /* 0x0000000700027212 */ /* 0x000fc800078e3cff */
[----:B------:R-:W-:Y:S01]  /*0170*/  ISETP.GE.AND P2, PT, R2, RZ, PT ;  /* 0x000000ff0200720c */ /* 0x000fe20003f46270 */
[----:B------:R-:W-:-:S06]  /*0180*/  VIADD R2, R7, 0xffffffff ;  /* 0xffffffff07027836 */ /* 0x000fcc0000000000 */
[----:B------:R-:W-:Y:S02]  /*0190*/  @P0 IADD3 R3, PT, PT, R3, 0x1, RZ ;  /* 0x0000000103030810 */ /* 0x000fe40007ffe0ff */
[----:B0-----:R-:W-:-:S04]  /*01a0*/  ISETP.NE.AND P0, PT, R4, R2, PT ;  /* 0x000000020400720c */ /* 0x001fc80003f05270 */
[----:B------:R-:W-:Y:S02]  /*01b0*/  @!P2 IADD3 R3, PT, PT, -R3, RZ, RZ ;  /* 0x000000ff0303a210 */ /* 0x000fe40007ffe1ff */
[----:B------:R-:W-:-:S05]  /*01c0*/  @!P1 LOP3.LUT R3, RZ, R7, RZ, 0x33, !PT ;  /* 0x00000007ff039212 */ /* 0x000fca00078e33ff */
[----:B------:R-:W-:-:S04]  /*01d0*/  IMAD R2, R3, R4, RZ ;  /* 0x0000000403027224 */ /* 0x000fc800078e02ff */
[----:B------:R-:W-:-:S05]  /*01e0*/  @P0 IMAD.IADD R0, R3, 0x1, R2 ;  /* 0x0000000103000824 */ /* 0x000fca00078e0202 */
[----:B------:R-:W-:-:S13]  /*01f0*/  ISETP.GE.AND P0, PT, R2, R0, PT ;  /* 0x000000000200720c */ /* 0x000fda0003f06270 */
[----:B------:R-:W-:Y:S05]  /*0200*/  @P0 EXIT ;  /* 0x000000000000094d */ /* 0x000fea0003800000 */
[----:B------:R-:W0:Y:S01]  /*0210*/  LDC R4, c[0x0][0x3a0] ;  /* 0x0000e800ff047b82 */ /* 0x000e220000000800 */
[----:B------:R-:W0:Y:S02]  /*0220*/  LDCU UR4, c[0x0][0x398] ;  /* 0x00007300ff0477ac */ /* 0x000e240008000800 */
[----:B0-----:R-:W-:-:S04]  /*0230*/  VIMNMX R3, PT, PT, R4, UR4, PT ;  /* 0x0000000404037c48 */ /* 0x001fc8000bfe0100 */
[----:B------:R-:W-:-:S13]  /*0240*/  ISETP.GE.AND P0, PT, R3, 0x1, PT ;  /* 0x000000010300780c */ /* 0x000fda0003f06270 */
[----:B------:R-:W-:Y:S05]  /*0250*/  @!P0 EXIT ;  /* 0x000000000000894d */ /* 0x000fea0003800000 */
[----:B------:R-:W0:Y:S01]  /*0260*/  LDCU UR5, c[0x0][0x39c] ;  /* 0x00007380ff0577ac */ /* 0x000e220008000800 */
[----:B------:R-:W-:Y:S01]  /*0270*/  MOV R3, R2 ;  /* 0x0000000200037202 */ /* 0x000fe20000000f00 */
[----:B------:R-:W1:Y:S01]  /*0280*/  LDCU.64 UR14, c[0x0][0x358] ;  /* 0x00006b00ff0e77ac */ /* 0x000e620008000a00 */
[----:B0-----:R-:W-:-:S09]  /*0290*/  UISETP.GE.AND UP0, UPT, UR5, 0x1, UPT ;  /* 0x000000010500788c */ /* 0x001fd2000bf06270 */
[----:B-1----:R-:W-:Y:S05]  /*02a0*/  BRA.U !UP0, `(.L_x_0) ;  /* 0x0000000908a47547 */ /* 0x002fea000b800000 */
[----:B------:R-:W-:Y:S01]  /*02b0*/  IMAD.SHL.U32 R2, R4, 0x8, RZ ;  /* 0x0000000804027824 */ /* 0x000fe200078e00ff */
[----:B------:R-:W-:Y:S02]  /*02c0*/  ULOP3.LUT UR10, UR5, 0x7, URZ, 0xc0, !UPT ;  /* 0x00000007050a7892 */ /* 0x000fe4000f8ec0ff */
[----:B------:R-:W-:Y:S02]  /*02d0*/  ULOP3.LUT UR11, UR5, 0x3, URZ, 0xc0, !UPT ;  /* 0x00000003050b7892 */ /* 0x000fe4000f8ec0ff */
[----:B------:R-:W-:-:S12]  /*02e0*/  ULOP3.LUT UR5, UR5, 0x7ffffff8, URZ, 0xc0, !UPT ;  /* 0x7ffffff805057892 */ /* 0x000fd8000f8ec0ff */
.L_x_8:
[----:B0-----:R-:W-:-:S05]  /*02f0*/  UMOV UR4, URZ ;  /* 0x000000ff00047c82 */ /* 0x001fca0008000000 */
.L_x_7:
[----:B0-----:R-:W0:Y:S01]  /*0300*/  LDCU.64 UR12, c[0x0][0x398] ;  /* 0x00007300ff0c77ac */ /* 0x001e220008000a00 */
[----:B------:R-:W-:Y:S01]  /*0310*/  HFMA2 R4, -RZ, RZ, 0, 0 ;  /* 0x00000000ff047431 */ /* 0x000fe200000001ff */
[----:B------:R-:W1:Y:S01]  /*0320*/  LDCU.64 UR6, c[0x0][0x380] ;  /* 0x00007000ff0677ac */ /* 0x000e620008000a00 */
[----:B------:R-:W-:Y:S01]  /*0330*/  UMOV UR8, UR4 ;  /* 0x0000000400087c82 */ /* 0x000fe20008000000 */
[----:B0-----:R-:W-:Y:S02]  /*0340*/  UIMAD UR9, UR4, UR13, URZ ;  /* 0x0000000d040972a4 */ /* 0x001fe4000f8e02ff */
[----:B------:R-:W-:Y:S02]  /*0350*/  UIADD3 UR4, UPT, UPT, UR4, 0x1, URZ ;  /* 0x0000000104047890 */ /* 0x000fe4000fffe0ff */
[----:B-1----:R-:W-:-:S04]  /*0360*/  ULEA UR6, UP0, UR9, UR6, 0x2 ;  /* 0x0000000609067291 */ /* 0x002fc8000f8010ff */
[----:B------:R-:W-:Y:S02]  /*0370*/  ULEA.HI.X UR7, UR9, UR7, URZ, 0x2, UP0 ;  /* 0x0000000709077291 */ /* 0x000fe400080f14ff */
[----:B------:R-:W-:-:S04]  /*0380*/  UIADD3 UR6, UP0, UPT, UR6, 0x10, URZ ;  /* 0x0000001006067890 */ /* 0x000fc8000ff1e0ff */
[----:B------:R-:W-:Y:S02]  /*0390*/  UIADD3.X UR7, UPT, UPT, URZ, UR7, URZ, UP0, !UPT ;  /* 0x00000007ff077290 */ /* 0x000fe400087fe4ff */
[----:B------:R-:W-:-:S11]  /*03a0*/  UISETP.NE.AND UP0, UPT, UR4, UR12, UPT ;  /* 0x0000000c0400728c */ /* 0x000fd6000bf05270 */
.L_x_6:
[----:B0-----:R-:W0:Y:S01]  /*03b0*/  LDCU UR12, c[0x0][0x39c] ;  /* 0x00007380ff0c77ac */ /* 0x001e220008000800 */
[----:B------:R-:W-:Y:S01]  /*03c0*/  IMAD.MOV.U32 R5, RZ, RZ, RZ ;  /* 0x000000ffff057224 */ /* 0x000fe200078e00ff */
[----:B------:R-:W-:Y:S01]  /*03d0*/  MOV R29, RZ ;  /* 0x000000ff001d7202 */ /* 0x000fe20000000f00 */
[----:B0-----:R-:W-:-:S09]  /*03e0*/  UISETP.GE.U32.AND UP1, UPT, UR12, 0x8, UPT ;  /* 0x000000080c00788c */ /* 0x001fd2000bf26070 */
[----:B------:R-:W-:Y:S05]  /*03f0*/  BRA.U !UP1, `(.L_x_1) ;  /* 0x0000000109f47547 */ /* 0x000fea000b800000 */
[----:B------:R-:W0:Y:S01]  /*0400*/  LDC R17, c[0x0][0x3a0] ;  /* 0x0000e800ff117b82 */ /* 0x000e220000000800 */
[----:B------:R-:W-:Y:S01]  /*0410*/  IMAD.MOV.U32 R29, RZ, RZ, RZ ;  /* 0x000000ffff1d7224 */ /* 0x000fe200078e00ff */
[----:B------:R-:W-:Y:S01]  /*0420*/  MOV R10, UR6 ;  /* 0x00000006000a7c02 */ /* 0x000fe20008000f00 */
[----:B------:R-:W-:Y:S01]  /*0430*/  IMAD.U32 R23, RZ, RZ, UR7 ;  /* 0x00000007ff177e24 */ /* 0x000fe2000f8e00ff */
[----:B------:R-:W-:-:S04]  /*0440*/  UIADD3 UR12, UPT, UPT, -UR5, URZ, URZ ;  /* 0x000000ff050c7290 */ /* 0x000fc8000fffe1ff */
[----:B------:R-:W1:Y:S01]  /*0450*/  LDC.64 R14, c[0x0][0x388] ;  /* 0x0000e200ff0e7b82 */ /* 0x000e620000000a00 */
[----:B0-----:R-:W-:Y:S01]  /*0460*/  IADD3 R5, PT, PT, R4, R17, RZ ;  /* 0x0000001104057210 */ /* 0x001fe20007ffe0ff */
[C-C-:B------:R-:W-:Y:S01]  /*0470*/  IMAD R7, R17.reuse, 0x2, R4.reuse ;  /* 0x0000000211077824 */ /* 0x140fe200078e0204 */
[C---:B------:R-:W-:Y:S01]  /*0480*/  LEA R11, R17.reuse, R4, 0x2 ;  /* 0x00000004110b7211 */ /* 0x040fe200078e10ff */
[C-C-:B------:R-:W-:Y:S02]  /*0490*/  IMAD R9, R17.reuse, 0x3, R4.reuse ;  /* 0x0000000311097824 */ /* 0x140fe400078e0204 */
[C-C-:B------:R-:W-:Y:S02]  /*04a0*/  IMAD R13, R17.reuse, 0x5, R4.reuse ;  /* 0x00000005110d7824 */ /* 0x140fe400078e0204 */
[C-C-:B------:R-:W-:Y:S02]  /*04b0*/  IMAD R25, R17.reuse, 0x6, R4.reuse ;  /* 0x0000000611197824 */ /* 0x140fe400078e0204 */
[----:B------:R-:W-:-:S02]  /*04c0*/  IMAD R6, R17, 0x7, R4 ;  /* 0x0000000711067824 */ /* 0x000fc400078e0204 */
[----:B-1----:R-:W-:-:S07]  /*04d0*/  IMAD.WIDE.U32 R16, R4, 0x4, R14 ;  /* 0x0000000404107825 */ /* 0x002fce00078e000e */
.L_x_2:
[----:B------:R-:W-:Y:S01]  /*04e0*/  MOV R18, R10 ;  /* 0x0000000a00127202 */ /* 0x000fe20000000f00 */
[----:B------:R-:W-:Y:S01]  /*04f0*/  IMAD.MOV.U32 R19, RZ, RZ, R23 ;  /* 0x000000ffff137224 */ /* 0x000fe200078e0017 */
[----:B------:R-:W2:Y:S01]  /*0500*/  LDG.E R8, desc[UR14][R16.64] ;  /* 0x0000000e10087981 */ /* 0x000ea2000c1e1900 */
[----:B------:R-:W-:-:S03]  /*0510*/  IMAD.WIDE.U32 R20, R5, 0x4, R14 ;  /* 0x0000000405147825 */ /* 0x000fc600078e000e */
[----:B------:R-:W2:Y:S01]  /*0520*/  LDG.E R10, desc[UR14][R18.64+-0x10] ;  /* 0xfffff00e120a7981 */ /* 0x000ea2000c1e1900 */
[----:B------:R-:W-:-:S03]  /*0530*/  IMAD.WIDE.U32 R22, R7, 0x4, R14 ;  /* 0x0000000407167825 */ /* 0x000fc600078e000e */
[----:B------:R-:W3:Y:S01]  /*0540*/  LDG.E R21, desc[UR14][R20.64] ;  /* 0x0000000e14157981 */ /* 0x000ee2000c1e1900 */
[----:B------:R-:W-:-:S03]  /*0550*/  IMAD.WIDE.U32 R26, R9, 0x4, R14 ;  /* 0x00000004091a7825 */ /* 0x000fc600078e000e */
[----:B------:R-:W3:Y:S04]  /*0560*/  LDG.E R24, desc[UR14][R18.64+-0xc] ;  /* 0xfffff40e12187981 */ /* 0x000ee8000c1e1900 */
[----:B------:R-:W4:Y:S04]  /*0570*/  LDG.E R22, desc[UR14][R22.64] ;  /* 0x0000000e16167981 */ /* 0x000f28000c1e1900 */
[----:B------:R-:W4:Y:S04]  /*0580*/  LDG.E R12, desc[UR14][R18.64+-0x8] ;  /* 0xfffff80e120c7981 */ /* 0x000f28000c1e1900 */
[----:B------:R-:W5:Y:S04]  /*0590*/  LDG.E R27, desc[UR14][R26.64] ;  /* 0x0000000e1a1b7981 */ /* 0x000f68000c1e1900 */
[----:B------:R-:W5:Y:S01]  /*05a0*/  LDG.E R20, desc[UR14][R18.64+-0x4] ;  /* 0xfffffc0e12147981 */ /* 0x000f62000c1e1900 */
[----:B--2---:R-:W-:-:S02]  /*05b0*/  IMAD R8, R10, R8, R29 ;  /* 0x000000080a087224 */ /* 0x004fc400078e021d */
[----:B------:R-:W-:Y:S01]  /*05c0*/  IMAD.WIDE.U32 R28, R11, 0x4, R14 ;  /* 0x000000040b1c7825 */ /* 0x000fe200078e000e */
[----:B------:R-:W2:Y:S03]  /*05d0*/  LDG.E R10, desc[UR14][R18.64] ;  /* 0x0000000e120a7981 */ /* 0x000ea6000c1e1900 */
[----:B---3--:R-:W-:Y:S02]  /*05e0*/  IMAD R8, R24, R21, R8 ;  /* 0x0000001518087224 */ /* 0x008fe400078e0208 */
[----:B------:R-:W2:Y:S04]  /*05f0*/  LDG.E R28, desc[UR14][R28.64] ;  /* 0x0000000e1c1c7981 */ /* 0x000ea8000c1e1900 */
[----:B------:R-:W3:Y:S01]  /*0600*/  LDG.E R24, desc[UR14][R18.64+0x8] ;  /* 0x0000080e12187981 */ /* 0x000ee2000c1e1900 */
[----:B----4-:R-:W-:-:S02]  /*0610*/  IMAD R8, R12, R22, R8 ;  /* 0x000000160c087224 */ /* 0x010fc400078e0208 */
[----:B------:R-:W-:Y:S01]  /*0620*/  IMAD.WIDE.U32 R22, R13, 0x4, R14 ;  /* 0x000000040d167825 */ /* 0x000fe200078e000e */
[----:B------:R-:W4:Y:S04]  /*0630*/  LDG.E R12, desc[UR14][R18.64+0x4] ;  /* 0x0000040e120c7981 */ /* 0x000f28000c1e1900 */
[----:B------:R-:W3:Y:S01]  /*0640*/  LDG.E R29, desc[UR14][R18.64+0xc] ;  /* 0x00000c0e121d7981 */ /* 0x000ee2000c1e1900 */
[----:B-----5:R-:W-:Y:S02]  /*0650*/  IMAD R8, R20, R27, R8 ;  /* 0x0000001b14087224 */ /* 0x020fe400078e0208 */
[--C-:B------:R-:W-:Y:S01]  /*0660*/  IMAD.WIDE.U32 R20, R25, 0x4, R14.reuse ;  /* 0x0000000419147825 */ /* 0x100fe200078e000e */
[----:B------:R-:W4:Y:S03]  /*0670*/  LDG.E R23, desc[UR14][R22.64] ;  /* 0x0000000e16177981 */ /* 0x000f26000c1e1900 */
[----:B------:R-:W-:-:S02]  /*0680*/  IMAD.WIDE.U32 R26, R6, 0x4, R14 ;  /* 0x00000004061a7825 */ /* 0x000fc400078e000e */
[----:B------:R-:W3:Y:S04]  /*0690*/  LDG.E R21, desc[UR14][R20.64] ;  /* 0x0000000e14157981 */ /* 0x000ee8000c1e1900 */
[----:B------:R-:W5:Y:S01]  /*06a0*/  LDG.E R26, desc[UR14][R26.64] ;  /* 0x0000000e1a1a7981 */ /* 0x000f62000c1e1900 */
[----:B------:R-:W-:-:S04]  /*06b0*/  UIADD3 UR12, UPT, UPT, UR12, 0x8, URZ ;  /* 0x000000080c0c7890 */ /* 0x000fc8000fffe0ff */
[----:B------:R-:W-:Y:S01]  /*06c0*/  UISETP.NE.AND UP1, UPT, UR12, URZ, UPT ;  /* 0x000000ff0c00728c */ /* 0x000fe2000bf25270 */
[C---:B------:R-:W-:Y:S01]  /*06d0*/  IADD3 R5, PT, PT, R2.reuse, R5, RZ ;  /* 0x0000000502057210 */ /* 0x040fe20007ffe0ff */
[C---:B------:R-:W-:Y:S01]  /*06e0*/  IMAD.IADD R7, R2.reuse, 0x1, R7 ;  /* 0x0000000102077824 */ /* 0x040fe200078e0207 */
[C---:B------:R-:W-:Y:S01]  /*06f0*/  IADD3 R9, PT, PT, R2.reuse, R9, RZ ;  /* 0x0000000902097210 */ /* 0x040fe20007ffe0ff */
[C---:B------:R-:W-:Y:S01]  /*0700*/  IMAD.IADD R13, R2.reuse, 0x1, R13 ;  /* 0x00000001020d7824 */ /* 0x040fe200078e020d */
[C---:B------:R-:W-:Y:S01]  /*0710*/  IADD3 R11, PT, PT, R2.reuse, R11, RZ ;  /* 0x0000000b020b7210 */ /* 0x040fe20007ffe0ff */
[C---:B------:R-:W-:Y:S01]  /*0720*/  IMAD.WIDE.U32 R16, R2.reuse, 0x4, R16 ;  /* 0x0000000402107825 */ /* 0x040fe200078e0010 */
[C---:B------:R-:W-:Y:S02]  /*0730*/  IADD3 R25, PT, PT, R2.reuse, R25, RZ ;  /* 0x0000001902197210 */ /* 0x040fe40007ffe0ff */
[----:B------:R-:W-:Y:S01]  /*0740*/  IADD3 R6, PT, PT, R2, R6, RZ ;  /* 0x0000000602067210 */ /* 0x000fe20007ffe0ff */
[----:B--2---:R-:W-:Y:S01]  /*0750*/  IMAD R8, R10, R28, R8 ;  /* 0x0000001c0a087224 */ /* 0x004fe200078e0208 */
[----:B------:R-:W-:-:S03]  /*0760*/  IADD3 R10, P0, PT, R18, 0x20, RZ ;  /* 0x00000020120a7810 */ /* 0x000fc60007f1e0ff */
[----:B----4-:R-:W-:Y:S01]  /*0770*/  IMAD R8, R12, R23, R8 ;  /* 0x000000170c087224 */ /* 0x010fe200078e0208 */
[----:B------:R-:W-:-:S03]  /*0780*/  IADD3.X R23, PT, PT, RZ, R19, RZ, P0, !PT ;  /* 0x00000013ff177210 */ /* 0x000fc600007fe4ff */
[----:B---3--:R-:W-:-:S04]  /*0790*/  IMAD R8, R24, R21, R8 ;  /* 0x0000001518087224 */ /* 0x008fc800078e0208 */
[----:B-----5:R-:W-:Y:S01]  /*07a0*/  IMAD R29, R29, R26, R8 ;  /* 0x0000001a1d1d7224 */ /* 0x020fe200078e0208 */
[----:B------:R-:W-:Y:S06]  /*07b0*/  BRA.U UP1, `(.L_x_2) ;  /* 0xfffffffd01487547 */ /* 0x000fec000b83ffff */
[----:B------:R-:W-:-:S07]  /*07c0*/  IMAD.U32 R5, RZ, RZ, UR5 ;  /* 0x00000005ff057e24 */ /* 0x000fce000f8e00ff */
.L_x_1:
[----:B------:R-:W-:-:S09]  /*07d0*/  UISETP.NE.AND UP1, UPT, UR10, URZ, UPT ;  /* 0x000000ff0a00728c */ /* 0x000fd2000bf25270 */
[----:B------:R-:W-:Y:S05]  /*07e0*/  BRA.U !UP1, `(.L_x_3) ;  /* 0x0000000509207547 */ /* 0x000fea000b800000 */
[----:B------:R-:W-:Y:S02]  /*07f0*/  UIADD3 UR12, UPT, UPT, UR10, -0x1, URZ ;  /* 0xffffffff0a0c7890 */ /* 0x000fe4000fffe0ff */
[----:B------:R-:W-:Y:S02]  /*0800*/  UISETP.NE.AND UP2, UPT, UR11, URZ, UPT ;  /* 0x000000ff0b00728c */ /* 0x000fe4000bf45270 */
[----:B------:R-:W-:-:S09]  /*0810*/  UISETP.GE.U32.AND UP1, UPT, UR12, 0x3, UPT ;  /* 0x000000030c00788c */ /* 0x000fd2000bf26070 */
[----:B------:R-:W-:Y:S05]  /*0820*/  BRA.U !UP1, `(.L_x_4) ;  /* 0x00000001097c7547 */ /* 0x000fea000b800000 */
[----:B------:R-:W0:Y:S01]  /*0830*/  LDC R16, c[0x0][0x3a0] ;  /* 0x0000e800ff107b82 */ /* 0x000e220000000800 */
[C---:B------:R-:W-:Y:S02]  /*0840*/  IADD3 R11, PT, PT, R5.reuse, UR9, RZ ;  /* 0x00000009050b7c10 */ /* 0x040fe4000fffe0ff */
[----:B------:R-:W-:-:S05]  /*0850*/  IADD3 R18, P0, PT, R5, UR9, RZ ;  /* 0x0000000905127c10 */ /* 0x000fca000ff1e0ff */
[----:B------:R-:W1:Y:S01]  /*0860*/  LDC.64 R12, c[0x0][0x380] ;  /* 0x0000e000ff0c7b82 */ /* 0x000e620000000a00 */
[----:B------:R-:W-:-:S07]  /*0870*/  IMAD.X R19, RZ, RZ, RZ, P0 ;  /* 0x000000ffff137224 */ /* 0x000fce00000e06ff */
[----:B------:R-:W2:Y:S08]  /*0880*/  LDC.64 R8, c[0x0][0x388] ;  /* 0x0000e200ff087b82 */ /* 0x000eb00000000a00 */
[----:B------:R-:W3:Y:S01]  /*0890*/  LDC.64 R6, c[0x0][0x380] ;  /* 0x0000e000ff067b82 */ /* 0x000ee20000000a00 */
[----:B0-----:R-:W-:-:S05]  /*08a0*/  IMAD R15, R5, R16, R4 ;  /* 0x00000010050f7224 */ /* 0x001fca00078e0204 */
[----:B------:R-:W-:Y:S01]  /*08b0*/  IADD3 R17, PT, PT, R15, R16, RZ ;  /* 0x000000100f117210 */ /* 0x000fe20007ffe0ff */
[----:B-1----:R-:W-:-:S06]  /*08c0*/  IMAD.WIDE.U32 R12, R11, 0x4, R12 ;  /* 0x000000040b0c7825 */ /* 0x002fcc00078e000c */
[----:B------:R-:W4:Y:S01]  /*08d0*/  LDG.E R12, desc[UR14][R12.64] ;  /* 0x0000000e0c0c7981 */ /* 0x000f22000c1e1900 */
[----:B--2---:R-:W-:-:S04]  /*08e0*/  IMAD.WIDE.U32 R14, R15, 0x4, R8 ;  /* 0x000000040f0e7825 */ /* 0x004fc800078e0008 */
[C---:B------:R-:W-:Y:S01]  /*08f0*/  IMAD.WIDE.U32 R10, R17.reuse, 0x4, R8 ;  /* 0x00000004110a7825 */ /* 0x040fe200078e0008 */
[----:B------:R-:W-:Y:S01]  /*0900*/  IADD3 R17, PT, PT, R17, R16, RZ ;  /* 0x0000001011117210 */ /* 0x000fe20007ffe0ff */
[----:B------:R-:W4:Y:S01]  /*0910*/  LDG.E R14, desc[UR14][R14.64] ;  /* 0x0000000e0e0e7981 */ /* 0x000f22000c1e1900 */
[C---:B---3--:R-:W-:Y:S02]  /*0920*/  LEA R6, P0, R18.reuse, R6, 0x2 ;  /* 0x0000000612067211 */ /* 0x048fe400078010ff */
[C---:B------:R-:W-:Y:S01]  /*0930*/  IADD3 R21, PT, PT, R17.reuse, R16, RZ ;  /* 0x0000001011157210 */ /* 0x040fe20007ffe0ff */
[----:B------:R-:W2:Y:S01]  /*0940*/  LDG.E R10, desc[UR14][R10.64] ;  /* 0x0000000e0a0a7981 */ /* 0x000ea2000c1e1900 */
[----:B------:R-:W-:Y:S01]  /*0950*/  LEA.HI.X R7, R18, R7, R19, 0x2, P0 ;  /* 0x0000000712077211 */ /* 0x000fe200000f1413 */
[----:B------:R-:W-:-:S04]  /*0960*/  IMAD.WIDE.U32 R16, R17, 0x4, R8 ;  /* 0x0000000411107825 */ /* 0x000fc800078e0008 */
[----:B------:R-:W2:Y:S01]  /*0970*/  LDG.E R19, desc[UR14][R6.64+0x4] ;  /* 0x0000040e06137981 */ /* 0x000ea2000c1e1900 */
[----:B------:R-:W-:-:S03]  /*0980*/  IMAD.WIDE.U32 R8, R21, 0x4, R8 ;  /* 0x0000000415087825 */ /* 0x000fc600078e0008 */
[----:B------:R-:W3:Y:S04]  /*0990*/  LDG.E R16, desc[UR14][R16.64] ;  /* 0x0000000e10107981 */ /* 0x000ee8000c1e1900 */
[----:B------:R-:W3:Y:S04]  /*09a0*/  LDG.E R21, desc[UR14][R6.64+0x8] ;  /* 0x0000080e06157981 */ /* 0x000ee8000c1e1900 */
[----:B------:R-:W5:Y:S04]  /*09b0*/  LDG.E R8, desc[UR14][R8.64] ;  /* 0x0000000e08087981 */ /* 0x000f68000c1e1900 */
[----:B------:R-:W5:Y:S01]  /*09c0*/  LDG.E R13, desc[UR14][R6.64+0xc] ;  /* 0x00000c0e060d7981 */ /* 0x000f62000c1e1900 */
[----:B------:R-:W-:-:S02]  /*09d0*/  VIADD R5, R5, 0x4 ;  /* 0x0000000405057836 */ /* 0x000fc40000000000 */
[----:B----4-:R-:W-:-:S04]  /*09e0*/  IMAD R12, R12, R14, R29 ;  /* 0x0000000e0c0c7224 */ /* 0x010fc800078e021d */
[----:B--2---:R-:W-:-:S04]  /*09f0*/  IMAD R12, R19, R10, R12 ;  /* 0x0000000a130c7224 */ /* 0x004fc800078e020c */
[----:B---3--:R-:W-:-:S04]  /*0a00*/  IMAD R12, R21, R16, R12 ;  /* 0x00000010150c7224 */ /* 0x008fc800078e020c */
[----:B-----5:R-:W-:-:S07]  /*0a10*/  IMAD R29, R13, R8, R12 ;  /* 0x000000080d1d7224 */ /* 0x020fce00078e020c */
.L_x_4:
[----:B------:R-:W-:Y:S05]  /*0a20*/  BRA.U !UP2, `(.L_x_3) ;  /* 0x000000010a907547 */ /* 0x000fea000b800000 */
[----:B------:R-:W0:Y:S01]  /*0a30*/  LDCU UR12, c[0x0][0x39c] ;  /* 0x00007380ff0c77ac */ /* 0x000e220008000800 */
[----:B------:R-:W-:Y:S02]  /*0a40*/  UISETP.NE.AND UP1, UPT, UR11, 0x1, UPT ;  /* 0x000000010b00788c */ /* 0x000fe4000bf25270 */
[----:B0-----:R-:W-:-:S07]  /*0a50*/  ULOP3.LUT UP2, URZ, UR12, 0x1, URZ, 0xc0, !UPT ;  /* 0x000000010cff7892 */ /* 0x001fce000f84c0ff */
[----:B------:R-:W-:Y:S05]  /*0a60*/  BRA.U !UP1, `(.L_x_5) ;  /* 0x0000000109547547 */ /* 0x000fea000b800000 */
[----:B------:R-:W0:Y:S01]  /*0a70*/  LDC R12, c[0x0][0x3a0] ;  /* 0x0000e800ff0c7b82 */ /* 0x000e220000000800 */
[C---:B------:R-:W-:Y:S02]  /*0a80*/  IADD3 R13, PT, PT, R5.reuse, UR9, RZ ;  /* 0x00000009050d7c10 */ /* 0x040fe4000fffe0ff */
[----:B------:R-:W-:-:S04]  /*0a90*/  IADD3 R14, P0, PT, R5, UR9, RZ ;  /* 0x00000009050e7c10 */ /* 0x000fc8000ff1e0ff */
[----:B------:R-:W-:Y:S01]  /*0aa0*/  IADD3.X R16, PT, PT, RZ, RZ, RZ, P0, !PT ;  /* 0x000000ffff107210 */ /* 0x000fe200007fe4ff */
[----:B------:R-:W1:Y:S08]  /*0ab0*/  LDC.64 R10, c[0x0][0x380] ;  /* 0x0000e000ff0a7b82 */ /* 0x000e700000000a00 */
[----:B------:R-:W2:Y:S08]  /*0ac0*/  LDC.64 R6, c[0x0][0x388] ;  /* 0x0000e200ff067b82 */ /* 0x000eb00000000a00 */
[----:B------:R-:W3:Y:S01]  /*0ad0*/  LDC.64 R8, c[0x0][0x380] ;  /* 0x0000e000ff087b82 */ /* 0x000ee20000000a00 */
[----:B0-----:R-:W-:-:S04]  /*0ae0*/  IMAD R15, R5, R12, R4 ;  /* 0x0000000c050f7224 */ /* 0x001fc800078e0204 */
[----:B------:R-:W-:Y:S02]  /*0af0*/  IMAD.IADD R17, R15, 0x1, R12 ;  /* 0x000000010f117824 */ /* 0x000fe400078e020c */
[----:B-1----:R-:W-:-:S06]  /*0b00*/  IMAD.WIDE.U32 R10, R13, 0x4, R10 ;  /* 0x000000040d0a7825 */ /* 0x002fcc00078e000a */
[----:B------:R-:W4:Y:S01]  /*0b10*/  LDG.E R10, desc[UR14][R10.64] ;  /* 0x0000000e0a0a7981 */ /* 0x000f22000c1e1900 */
[----:B--2---:R-:W-:-:S04]  /*0b20*/  IMAD.WIDE.U32 R12, R15, 0x4, R6 ;  /* 0x000000040f0c7825 */ /* 0x004fc800078e0006 */
[----:B------:R-:W-:Y:S02]  /*0b30*/  IMAD.WIDE.U32 R6, R17, 0x4, R6 ;  /* 0x0000000411067825 */ /* 0x000fe400078e0006 */
[----:B------:R-:W4:Y:S01]  /*0b40*/  LDG.E R12, desc[UR14][R12.64] ;  /* 0x0000000e0c0c7981 */ /* 0x000f22000c1e1900 */
[----:B---3--:R-:W-:-:S03]  /*0b50*/  LEA R8, P0, R14, R8, 0x2 ;  /* 0x000000080e087211 */ /* 0x008fc600078010ff */
[----:B------:R-:W2:Y:S01]  /*0b60*/  LDG.E R6, desc[UR14][R6.64] ;  /* 0x0000000e06067981 */ /* 0x000ea2000c1e1900 */
[----:B------:R-:W-:-:S05]  /*0b70*/  LEA.HI.X R9, R14, R9, R16, 0x2, P0 ;  /* 0x000000090e097211 */ /* 0x000fca00000f1410 */
[----:B------:R-:W2:Y:S01]  /*0b80*/  LDG.E R8, desc[UR14][R8.64+0x4] ;  /* 0x0000040e08087981 */ /* 0x000ea2000c1e1900 */
[----:B------:R-:W-:Y:S01]  /*0b90*/  IADD3 R5, PT, PT, R5, 0x2, RZ ;  /* 0x0000000205057810 */ /* 0x000fe20007ffe0ff */
[----:B----4-:R-:W-:-:S04]  /*0ba0*/  IMAD R29, R10, R12, R29 ;  /* 0x0000000c0a1d7224 */ /* 0x010fc800078e021d */
[----:B--2---:R-:W-:-:S07]  /*0bb0*/  IMAD R29, R8, R6, R29 ;  /* 0x00000006081d7224 */ /* 0x004fce00078e021d */
.L_x_5:
[----:B------:R-:W-:Y:S05]  /*0bc0*/  BRA.U !UP2, `(.L_x_3) ;  /* 0x000000010a287547 */ /* 0x000fea000b800000 */
[----:B------:R-:W0:Y:S01]  /*0bd0*/  LDC R10, c[0x0][0x3a0] ;  /* 0x0000e800ff0a7b82 */ /* 0x000e220000000800 */
[----:B------:R-:W-:-:S07]  /*0be0*/  IADD3 R11, PT, PT, R5, UR9, RZ ;  /* 0x00000009050b7c10 */ /* 0x000fce000fffe0ff */
[----:B------:R-:W1:Y:S08]  /*0bf0*/  LDC.64 R6, c[0x0][0x380] ;  /* 0x0000e000ff067b82 */ /* 0x000e700000000a00 */
[----:B------:R-:W2:Y:S01]  /*0c00*/  LDC.64 R8, c[0x0][0x388] ;  /* 0x0000e200ff087b82 */ /* 0x000ea20000000a00 */
[----:B0-----:R-:W-:Y:S02]  /*0c10*/  IMAD R5, R5, R10, R4 ;  /* 0x0000000a05057224 */ /* 0x001fe400078e0204 */
[----:B-1----:R-:W-:-:S06]  /*0c20*/  IMAD.WIDE.U32 R6, R11, 0x4, R6 ;  /* 0x000000040b067825 */ /* 0x002fcc00078e0006 */
[----:B------:R-:W3:Y:S01]  /*0c30*/  LDG.E R6, desc[UR14][R6.64] ;  /* 0x0000000e06067981 */ /* 0x000ee2000c1e1900 */
[----:B--2---:R-:W-:-:S06]  /*0c40*/  IMAD.WIDE.U32 R8, R5, 0x4, R8 ;  /* 0x0000000405087825 */ /* 0x004fcc00078e0008 */
[----:B------:R-:W3:Y:S02]  /*0c50*/  LDG.E R8, desc[UR14][R8.64] ;  /* 0x0000000e08087981 */ /* 0x000ee4000c1e1900 */
[----:B---3--:R-:W-:-:S07]  /*0c60*/  IMAD R29, R6, R8, R29 ;  /* 0x00000008061d7224 */ /* 0x008fce00078e021d */
.L_x_3:
[----:B------:R-:W0:Y:S08]  /*0c70*/  LDC R9, c[0x0][0x3a0] ;  /* 0x0000e800ff097b82 */ /* 0x000e300000000800 */
[----:B------:R-:W1:Y:S01]  /*0c80*/  LDC.64 R6, c[0x0][0x390] ;  /* 0x0000e400ff067b82 */ /* 0x000e620000000a00 */
[----:B0-----:R-:W-:Y:S02]  /*0c90*/  IMAD R5, R9, UR8, R4 ;  /* 0x0000000809057c24 */ /* 0x001fe4000f8e0204 */
[----:B------:R-:W-:-:S05]  /*0ca0*/  VIADD R4, R4, 0x1 ;  /* 0x0000000104047836 */ /* 0x000fca0000000000 */
[----:B------:R-:W-:Y:S01]  /*0cb0*/  ISETP.NE.AND P0, PT, R4, R9, PT ;  /* 0x000000090400720c */ /* 0x000fe20003f05270 */
[----:B-1----:R-:W-:-:S05]  /*0cc0*/  IMAD.WIDE.U32 R6, R5, 0x4, R6 ;  /* 0x0000000405067825 */ /* 0x002fca00078e0006 */
[----:B------:R0:W-:Y:S07]  /*0cd0*/  STG.E desc[UR14][R6.64], R29 ;  /* 0x0000001d06007986 */ /* 0x0001ee000c10190e */
[----:B------:R-:W-:Y:S05]  /*0ce0*/  @P0 BRA `(.L_x_6) ;  /* 0xfffffff400b00947 */ /* 0x000fea000383ffff */
[----:B------:R-:W-:Y:S05]  /*0cf0*/  BRA.U UP0, `(.L_x_7) ;  /* 0xfffffff500807547 */ /* 0x000fea000b83ffff */
[----:B------:R-:W-:-:S04]  /*0d00*/  IADD3 R3, PT, PT, R3, 0x1, RZ ;  /* 0x0000000103037810 */ /* 0x000fc80007ffe0ff */
[----:B------:R-:W-:-:S13]  /*0d10*/  ISETP.NE.AND P0, PT, R3, R0, PT ;  /* 0x000000000300720c */ /* 0x000fda0003f05270 */
[----:B------:R-:W-:Y:S05]  /*0d20*/  @!P0 EXIT ;  /* 0x000000000000894d */ /* 0x000fea0003800000 */
[----:B------:R-:W-:Y:S05]  /*0d30*/  BRA `(.L_x_8) ;  /* 0xfffffff4006c7947 */ /* 0x000fea000383ffff */
.L_x_0:
[C---:B------:R-:W-:Y:S02]  /*0d40*/  LOP3.LUT R14, R4.reuse, 0x7, RZ, 0xc0, !PT ;  /* 0x00000007040e7812 */ /* 0x040fe400078ec0ff */
[----:B------:R-:W-:Y:S02]  /*0d50*/  LOP3.LUT R9, R4, 0x3, RZ, 0xc0, !PT ;  /* 0x0000000304097812 */ /* 0x000fe400078ec0ff */
[----:B------:R-:W-:Y:S02]  /*0d60*/  IADD3 R2, PT, PT, R14, -0x1, RZ ;  /* 0xffffffff0e027810 */ /* 0x000fe40007ffe0ff */
[----:B------:R-:W-:Y:S02]  /*0d70*/  LOP3.LUT R4, R4, 0x7ffffff8, RZ, 0xc0, !PT ;  /* 0x7ffffff804047812 */ /* 0x000fe400078ec0ff */
[----:B------:R-:W-:-:S13]  /*0d80*/  ISETP.GE.U32.AND P1, PT, R2, 0x3, PT ;  /* 0x000000030200780c */ /* 0x000fda0003f26070 */
.L_x_15:
[----:B------:R-:W-:Y:S02]  /*0d90*/  VIADD R3, R3, 0x1 ;  /* 0x0000000103037836 */ /* 0x000fe40000000000 */
[----:B------:R-:W-:-:S03]  /*0da0*/  HFMA2 R2, -RZ, RZ, 0, 0 ;  /* 0x00000000ff027431 */ /* 0x000fc600000001ff */
[----:B012---:R-:W-:-:S13]  /*0db0*/  ISETP.NE.AND P2, PT, R3, R0, PT ;  /* 0x000000000300720c */ /* 0x007fda0003f45270 */
.L_x_14:
[----:B0-----:R-:W0:Y:S01]  /*0dc0*/  LDC R17, c[0x0][0x3a0] ;  /* 0x0000e800ff117b82 */ /* 0x001e220000000800 */
[----:B-1----:R-:W1:Y:S01]  /*0dd0*/  LDCU UR4, c[0x0][0x398] ;  /* 0x00007300ff0477ac */ /* 0x002e620008000800 */
[----:B------:R-:W-:Y:S01]  /*0de0*/  IMAD.MOV.U32 R8, RZ, RZ, RZ ;  /* 0x000000ffff087224 */ /* 0x000fe200078e00ff */
[----:B0-----:R-:W-:Y:S01]  /*0df0*/  ISETP.GE.U32.AND P3, PT, R17, 0x8, PT ;  /* 0x000000081100780c */ /* 0x001fe20003f66070 */
[C---:B------:R-:W-:Y:S01]  /*0e00*/  IMAD R5, R2.reuse, R17, RZ ;  /* 0x0000001102057224 */ /* 0x040fe200078e02ff */
[----:B------:R-:W-:-:S04]  /*0e10*/  IADD3 R2, PT, PT, R2, 0x1, RZ ;  /* 0x0000000102027810 */ /* 0x000fc80007ffe0ff */
[----:B-1----:R-:W-:-:S07]  /*0e20*/  ISETP.NE.AND P0, PT, R2, UR4, PT ;  /* 0x0000000402007c0c */ /* 0x002fce000bf05270 */
[----:B--2---:R-:W-:Y:S06]  /*0e30*/  @!P3 BRA `(.L_x_9) ;  /* 0x000000000040b947 */ /* 0x004fec0003800000 */
[----:B------:R-:W0:Y:S01]  /*0e40*/  LDC.64 R10, c[0x0][0x390] ;  /* 0x0000e400ff0a7b82 */ /* 0x000e220000000a00 */
[----:B------:R-:W-:-:S07]  /*0e50*/  MOV R8, RZ ;  /* 0x000000ff00087202 */ /* 0x000fce0000000f00 */
.L_x_10:
[----:B-1----:R-:W-:Y:S01]  /*0e60*/  IADD3 R7, PT, PT, R5, R8, RZ ;  /* 0x0000000805077210 */ /* 0x002fe20007ffe0ff */
[----:B------:R-:W-:-:S04]  /*0e70*/  VIADD R8, R8, 0x8 ;  /* 0x0000000808087836 */ /* 0x000fc80000000000 */
[----:B0-----:R-:W-:Y:S01]  /*0e80*/  IMAD.WIDE.U32 R6, R7, 0x4, R10 ;  /* 0x0000000407067825 */ /* 0x001fe200078e000a */
[----:B------:R-:W-:-:S04]  /*0e90*/  ISETP.NE.AND P3, PT, R8, R4, PT ;  /* 0x000000040800720c */ /* 0x000fc80003f65270 */
[----:B------:R1:W-:Y:S04]  /*0ea0*/  STG.E desc[UR14][R6.64], RZ ;  /* 0x000000ff06007986 */ /* 0x0003e8000c10190e */
[----:B------:R1:W-:Y:S04]  /*0eb0*/  STG.E desc[UR14][R6.64+0x4], RZ ;  /* 0x000004ff06007986 */ /* 0x0003e8000c10190e */
[----:B------:R1:W-:Y:S04]  /*0ec0*/  STG.E desc[UR14][R6.64+0x8], RZ ;  /* 0x000008ff06007986 */ /* 0x0003e8000c10190e */
[----:B------:R1:W-:Y:S04]  /*0ed0*/  STG.E desc[UR14][R6.64+0xc], RZ ;  /* 0x00000cff06007986 */ /* 0x0003e8000c10190e */
[----:B------:R1:W-:Y:S04]  /*0ee0*/  STG.E desc[UR14][R6.64+0x10], RZ ;  /* 0x000010ff06007986 */ /* 0x0003e8000c10190e */
[----:B------:R1:W-:Y:S04]  /*0ef0*/  STG.E desc[UR14][R6.64+0x14], RZ ;  /* 0x000014ff06007986 */ /* 0x0003e8000c10190e */
[----:B------:R1:W-:Y:S04]  /*0f00*/  STG.E desc[UR14][R6.64+0x18], RZ ;  /* 0x000018ff06007986 */ /* 0x0003e8000c10190e */
[----:B------:R1:W-:Y:S01]  /*0f10*/  STG.E desc[UR14][R6.64+0x1c], RZ ;  /* 0x00001cff06007986 */ /* 0x0003e2000c10190e */
[----:B------:R-:W-:Y:S05]  /*0f20*/  @P3 BRA `(.L_x_10) ;  /* 0xfffffffc00cc3947 */ /* 0x000fea000383ffff */
[----:B------:R-:W-:-:S07]  /*0f30*/  MOV R8, R4 ;  /* 0x0000000400087202 */ /* 0x000fce0000000f00 */
.L_x_9:
[----:B------:R-:W-:-:S13]  /*0f40*/  ISETP.NE.AND P3, PT, R14, RZ, PT ;  /* 0x000000ff0e00720c */ /* 0x000fda0003f65270 */
[----:B------:R-:W-:Y:S05]  /*0f50*/  @!P3 BRA `(.L_x_11) ;  /* 0x000000000088b947 */ /* 0x000fea0003800000 */
[----:B------:R-:W-:Y:S01]  /*0f60*/  ISETP.NE.AND P3, PT, R9, RZ, PT ;  /* 0x000000ff0900720c */ /* 0x000fe20003f65270 */
[----:B------:R-:W-:-:S12]  /*0f70*/  @!P1 BRA `(.L_x_12) ;  /* 0x0000000000349947 */ /* 0x000fd80003800000 */
[----:B-1----:R-:W0:Y:S01]  /*0f80*/  LDC.64 R6, c[0x0][0x390] ;  /* 0x0000e400ff067b82 */ /* 0x002e220000000a00 */
[CC--:B------:R-:W-:Y:S02]  /*0f90*/  IADD3 R12, P4, PT, R5.reuse, R8.reuse, RZ ;  /* 0x00000008050c7210 */ /* 0x0c0fe40007f9e0ff */
[----:B------:R-:W-:Y:S02]  /*0fa0*/  IADD3 R13, PT, PT, R5, R8, RZ ;  /* 0x00000008050d7210 */ /* 0x000fe40007ffe0ff */
[----:B------:R-:W-:Y:S01]  /*0fb0*/  IADD3 R8, PT, PT, R8, 0x4, RZ ;  /* 0x0000000408087810 */ /* 0x000fe20007ffe0ff */
[----:B------:R-:W-:Y:S02]  /*0fc0*/  IMAD.X R15, RZ, RZ, RZ, P4 ;  /* 0x000000ffff0f7224 */ /* 0x000fe400020e06ff */
[----:B------:R-:W1:Y:S01]  /*0fd0*/  LDC.64 R10, c[0x0][0x390] ;  /* 0x0000e400ff0a7b82 */ /* 0x000e620000000a00 */
[----:B0-----:R-:W-:-:S04]  /*0fe0*/  LEA R6, P4, R12, R6, 0x2 ;  /* 0x000000060c067211 */ /* 0x001fc800078810ff */
[----:B------:R-:W-:Y:S01]  /*0ff0*/  LEA.HI.X R7, R12, R7, R15, 0x2, P4 ;  /* 0x000000070c077211 */ /* 0x000fe200020f140f */
[----:B-1----:R-:W-:-:S05]  /*1000*/  IMAD.WIDE.U32 R10, R13, 0x4, R10 ;  /* 0x000000040d0a7825 */ /* 0x002fca00078e000a */
[----:B------:R0:W-:Y:S04]  /*1010*/  STG.E desc[UR14][R10.64], RZ ;  /* 0x000000ff0a007986 */ /* 0x0001e8000c10190e */
[----:B------:R0:W-:Y:S04]  /*1020*/  STG.E desc[UR14][R6.64+0x4], RZ ;  /* 0x000004ff06007986 */ /* 0x0001e8000c10190e */
[----:B------:R0:W-:Y:S04]  /*1030*/  STG.E desc[UR14][R6.64+0x8], RZ ;  /* 0x000008ff06007986 */ /* 0x0001e8000c10190e */
[----:B------:R0:W-:Y:S02]  /*1040*/  STG.E desc[UR14][R6.64+0xc], RZ ;  /* 0x00000cff06007986 */ /* 0x0001e4000c10190e */
.L_x_12:
[----:B------:R-:W-:Y:S05]  /*1050*/  @!P3 BRA `(.L_x_11) ;  /* 0x000000000048b947 */ /* 0x000fea0003800000 */
[----:B------:R-:W-:Y:S02]  /*1060*/  LOP3.LUT P3, RZ, R17, 0x1, RZ, 0xc0, !PT ;  /* 0x0000000111ff7812 */ /* 0x000fe4000786c0ff */
[----:B------:R-:W-:-:S11]  /*1070*/  ISETP.NE.AND P4, PT, R9, 0x1, PT ;  /* 0x000000010900780c */ /* 0x000fd60003f85270 */
[----:B01----:R-:W0:Y:S02]  /*1080*/  @P3 LDC.64 R6, c[0x0][0x390] ;  /* 0x0000e400ff063b82 */ /* 0x003e240000000a00 */
[----:B------:R-:W-:Y:S05]  /*1090*/  @!P4 BRA `(.L_x_13) ;  /* 0x00000000002cc947 */ /* 0x000fea0003800000 */
[----:B------:R-:W1:Y:S01]  /*10a0*/  LDC.64 R10, c[0x0][0x390] ;  /* 0x0000e400ff0a7b82 */ /* 0x000e620000000a00 */
[CC--:B------:R-:W-:Y:S02]  /*10b0*/  IADD3 R16, P4, PT, R5.reuse, R8.reuse, RZ ;  /* 0x0000000805107210 */ /* 0x0c0fe40007f9e0ff */
[----:B------:R-:W-:Y:S02]  /*10c0*/  IADD3 R15, PT, PT, R5, R8, RZ ;  /* 0x00000008050f7210 */ /* 0x000fe40007ffe0ff */
[----:B------:R-:W-:Y:S01]  /*10d0*/  IADD3 R8, PT, PT, R8, 0x2, RZ ;  /* 0x0000000208087810 */ /* 0x000fe20007ffe0ff */
[----:B------:R-:W-:Y:S02]  /*10e0*/  IMAD.X R17, RZ, RZ, RZ, P4 ;  /* 0x000000ffff117224 */ /* 0x000fe400020e06ff */
[----:B------:R-:W2:Y:S01]  /*10f0*/  LDC.64 R12, c[0x0][0x390] ;  /* 0x0000e400ff0c7b82 */ /* 0x000ea20000000a00 */
[----:B-1----:R-:W-:-:S04]  /*1100*/  LEA R10, P4, R16, R10, 0x2 ;  /* 0x0000000a100a7211 */ /* 0x002fc800078810ff */
[----:B------:R-:W-:Y:S01]  /*1110*/  LEA.HI.X R11, R16, R11, R17, 0x2, P4 ;  /* 0x0000000b100b7211 */ /* 0x000fe200020f1411 */
[----:B--2---:R-:W-:-:S05]  /*1120*/  IMAD.WIDE.U32 R12, R15, 0x4, R12 ;  /* 0x000000040f0c7825 */ /* 0x004fca00078e000c */
[----:B------:R1:W-:Y:S04]  /*1130*/  STG.E desc[UR14][R12.64], RZ ;  /* 0x000000ff0c007986 */ /* 0x0003e8000c10190e */
[----:B------:R1:W-:Y:S02]  /*1140*/  STG.E desc[UR14][R10.64+0x4], RZ ;  /* 0x000004ff0a007986 */ /* 0x0003e4000c10190e */
.L_x_13:
[----:B------:R-:W-:-:S05]  /*1150*/  @P3 IADD3 R5, PT, PT, R5, R8, RZ ;  /* 0x0000000805053210 */ /* 0x000fca0007ffe0ff */
[----:B0-----:R-:W-:-:S05]  /*1160*/  @P3 IMAD.WIDE.U32 R6, R5, 0x4, R6 ;  /* 0x0000000405063825 */ /* 0x001fca00078e0006 */
[----:B------:R2:W-:Y:S02]  /*1170*/  @P3 STG.E desc[UR14][R6.64], RZ ;  /* 0x000000ff06003986 */ /* 0x0005e4000c10190e */
.L_x_11:
[----:B------:R-:W-:Y:S05]  /*1180*/  @P0 BRA `(.L_x_14) ;  /* 0xfffffffc000c0947 */ /* 0x000fea000383ffff */
[----:B------:R-:W-:Y:S05]  /*1190*/  @P2 BRA `(.L_x_15) ;  /* 0xfffffff800fc2947 */ /* 0x000fea000383ffff */
[----:B------:R-:W-:Y:S05]  /*11a0*/  EXIT ;  /* 0x000000000000794d */ /* 0x000fea0003800000 */
.L_x_16:
[----:B------:R-:W-:-:S00]  /*11b0*/  BRA `(.L_x_16) ;  /* 0xfffffffc00fc7947 */ /* 0x000fc0000383ffff */
[----:B------:R-:W-:-:S00]  /*11c0*/  NOP ;  /* 0x0000000000007918 */ /* 0x000fc00000000000 */
        /* <DEDUP_REMOVED lines=11> */
.L_x_17:


//--------------------- .nv.shared.reserved.0     --------------------------
	.section	.nv.shared.reserved.0,"aw",@nobits
	.weak		__nv_reservedSMEM_offset_0_alias
	.size		__nv_reservedSMEM_offset_0_alias, 0, 64
	.other		__nv_reservedSMEM_offset_0_alias,@"STO_CUDA_RESERVED_SHARED STV_DEFAULT"
__nv_reservedSMEM_offset_0_alias:
	.zero		0
	.zero		64


//--------------------- .nv.constant0._Z21matrix_multiplicationPiS_S_iiiii --------------------------
	.section	.nv.constant0._Z21matrix_multiplicationPiS_S_iiiii,"a",@progbits
	.sectionflags	@""
	.align	4
.nv.constant0._Z21matrix_multiplicationPiS_S_iiiii:
	.zero		940


//--------------------- SYMBOLS --------------------------

	.type		.nv.reservedSmem.offset0,@object
	.size		.nv.reservedSmem.offset0,0x4
